//
// Generated by NVIDIA NVVM Compiler
//
// Compiler Build ID: CL-36424714
// Cuda compilation tools, release 13.0, V13.0.88
// Based on NVVM 20.0.0
//

.version 9.0
.target sm_100
.address_size 64

	// .globl	_Z11squareArrayPii

.visible .entry _Z11squareArrayPii(
	.param .u64 .ptr .align 1 _Z11squareArrayPii_param_0,
	.param .u32 _Z11squareArrayPii_param_1
)
{
	.reg .pred 	%p<2>;
	.reg .b32 	%r<8>;
	.reg .b64 	%rd<5>;

	ld.param.u64 	%rd1, [_Z11squareArrayPii_param_0];
	ld.param.u32 	%r2, [_Z11squareArrayPii_param_1];
	mov.u32 	%r3, %ctaid.x;
	mov.u32 	%r4, %ntid.x;
	mov.u32 	%r5, %tid.x;
	mad.lo.s32 	%r1, %r3, %r4, %r5;
	setp.ge.s32 	%p1, %r1, %r2;
	@%p1 bra 	$L__BB0_2;
	cvta.to.global.u64 	%rd2, %rd1;
	mul.wide.s32 	%rd3, %r1, 4;
	add.s64 	%rd4, %rd2, %rd3;
	ld.global.u32 	%r6, [%rd4];
	mul.lo.s32 	%r7, %r6, %r6;
	st.global.u32 	[%rd4], %r7;
$L__BB0_2:
	ret;

}


// ===== COMPILED SASS (sm_100) =====

	.target	sm_100

	.elftype	@"ET_EXEC"


//--------------------- .note.nv.tkinfo           --------------------------
	.section	.note.nv.tkinfo,"",@"SHT_NOTE"
	.sectionflags	@"SHF_NOTE_NV_TKINFO"
	.tkinfo
        /*0018*/ 	.word	0x00000002
        /*0030*/ 	.string	""
        /*0030*/ 	.string	"ptxas"
        /*0030*/ 	.string	"Cuda compilation tools, release 13.0, V13.0.88"
        /*0030*/ 	.string	"Build cuda_13.0.r13.0/compiler.36424714_0"
        /*0030*/ 	.string	"-arch sm_100 -m 64 "



//--------------------- .note.nv.cuinfo           --------------------------
	.section	.note.nv.cuinfo,"",@"SHT_NOTE"
	.sectionflags	@"SHF_NOTE_NV_CUINFO"
        /*0018*/ 	.short	0x0002
        /*001a*/ 	.short	0x0064
        /*001c*/ 	.short	0x0082
	.zero		2


//--------------------- .nv.info                  --------------------------
	.section	.nv.info,"",@"SHT_CUDA_INFO"
	.align	4


	//----- nvinfo : EIATTR_REGCOUNT
	.align		4
        /*0000*/ 	.byte	0x04, 0x2f
        /*0002*/ 	.short	(.L_1 - .L_0)
	.align		4
.L_0:
        /*0004*/ 	.word	index@(_Z11squareArrayPii)
        /*0008*/ 	.word	0x00000008


	//----- nvinfo : EIATTR_FRAME_SIZE
	.align		4
.L_1:
        /*000c*/ 	.byte	0x04, 0x11
        /*000e*/ 	.short	(.L_3 - .L_2)
	.align		4
.L_2:
        /*0010*/ 	.word	index@(_Z11squareArrayPii)
        /*0014*/ 	.word	0x00000000


	//----- nvinfo : EIATTR_MIN_STACK_SIZE
	.align		4
.L_3:
        /*0018*/ 	.byte	0x04, 0x12
        /*001a*/ 	.short	(.L_5 - .L_4)
	.align		4
.L_4:
        /*001c*/ 	.word	index@(_Z11squareArrayPii)
        /*0020*/ 	.word	0x00000000
.L_5:


//--------------------- .nv.compat                --------------------------
	.section	.nv.compat,"",@"SHT_CUDA_COMPAT_INFO"
	.align	4
        /*0000*/ 	.byte	0x02, 0x09, 0x00, 0x00, 0x02, 0x02, 0x01, 0x00, 0x02, 0x05, 0x05, 0x00, 0x03, 0x07, 0x01, 0x01
        /*0010*/ 	.byte	0x02, 0x03, 0x00, 0x00, 0x02, 0x06, 0x01, 0x00, 0x04, 0x0b, 0x08, 0x00, 0x09, 0x00, 0x00, 0x00
        /*0020*/ 	.byte	0x00, 0x00, 0x00, 0x00


//--------------------- .nv.info._Z11squareArrayPii --------------------------
	.section	.nv.info._Z11squareArrayPii,"",@"SHT_CUDA_INFO"
	.sectionflags	@""
	.align	4


	//----- nvinfo : EIATTR_CUDA_API_VERSION
	.align		4
        /*0000*/ 	.byte	0x04, 0x37
        /*0002*/ 	.short	(.L_7 - .L_6)
.L_6:
        /*0004*/ 	.word	0x00000082


	//----- nvinfo : EIATTR_KPARAM_INFO
	.align		4
.L_7:
        /*0008*/ 	.byte	0x04, 0x17
        /*000a*/ 	.short	(.L_9 - .L_8)
.L_8:
        /*000c*/ 	.word	0x00000000
        /*0010*/ 	.short	0x0001
        /*0012*/ 	.short	0x0008
        /*0014*/ 	.byte	0x00, 0xf0, 0x11, 0x00


	//----- nvinfo : EIATTR_KPARAM_INFO
	.align		4
.L_9:
        /*0018*/ 	.byte	0x04, 0x17
        /*001a*/ 	.short	(.L_11 - .L_10)
.L_10:
        /*001c*/ 	.word	0x00000000
        /*0020*/ 	.short	0x0000
        /*0022*/ 	.short	0x0000
        /*0024*/ 	.byte	0x00, 0xf5, 0x21, 0x00


	//----- nvinfo : EIATTR_SPARSE_MMA_MASK
	.align		4
.L_11:
        /*0028*/ 	.byte	0x03, 0x50
        /*002a*/ 	.short	0x0000


	//----- nvinfo : EIATTR_MAXREG_COUNT
	.align		4
        /*002c*/ 	.byte	0x03, 0x1b
        /*002e*/ 	.short	0x00ff


	//----- nvinfo : EIATTR_MERCURY_ISA_VERSION
	.align		4
        /*0030*/ 	.byte	0x03, 0x5f
        /*0032*/ 	.short	0x0101


	//----- nvinfo : EIATTR_VRC_CTA_INIT_COUNT
	.align		4
        /*0034*/ 	.byte	0x02, 0x4a
	.zero		1
	.zero		1


	//----- nvinfo : EIATTR_EXIT_INSTR_OFFSETS
	.align		4
        /*0038*/ 	.byte	0x04, 0x1c
        /*003a*/ 	.short	(.L_13 - .L_12)


	//   ....[0]....
.L_12:
        /*003c*/ 	.word	0x00000070


	//   ....[1]....
        /*0040*/ 	.word	0x000000e0


	//----- nvinfo : EIATTR_CBANK_PARAM_SIZE
	.align		4
.L_13:
        /*0044*/ 	.byte	0x03, 0x19
        /*0046*/ 	.short	0x000c


	//----- nvinfo : EIATTR_PARAM_CBANK
	.align		4
        /*0048*/ 	.byte	0x04, 0x0a
        /*004a*/ 	.short	(.L_15 - .L_14)
	.align		4
.L_14:
        /*004c*/ 	.word	index@(.nv.constant0._Z11squareArrayPii)
        /*0050*/ 	.short	0x0380
        /*0052*/ 	.short	0x000c


	//----- nvinfo : EIATTR_SW_WAR
	.align		4
.L_15:
        /*0054*/ 	.byte	0x04, 0x36
        /*0056*/ 	.short	(.L_17 - .L_16)
.L_16:
        /*0058*/ 	.word	0x00000008
.L_17:


//--------------------- .nv.callgraph             --------------------------
	.section	.nv.callgraph,"",@"SHT_CUDA_CALLGRAPH"
	.align	4
	.sectionentsize	8
	.align		4
        /*0000*/ 	.word	0x00000000
	.align		4
        /*0004*/ 	.word	0xffffffff
	.align		4
        /*0008*/ 	.word	0x00000000
	.align		4
        /*000c*/ 	.word	0xfffffffe
	.align		4
        /*0010*/ 	.word	0x00000000
	.align		4
        /*0014*/ 	.word	0xfffffffd
	.align		4
        /*0018*/ 	.word	0x00000000
	.align		4
        /*001c*/ 	.word	0xfffffffc


//--------------------- .text._Z11squareArrayPii  --------------------------
	.section	.text._Z11squareArrayPii,"ax",@progbits
	.align	128
        .global         _Z11squareArrayPii
        .type           _Z11squareArrayPii,@function
        .size           _Z11squareArrayPii,(.L_x_1 - _Z11squareArrayPii)
        .other          _Z11squareArrayPii,@"STO_CUDA_ENTRY STV_DEFAULT"
_Z11squareArrayPii:
.text._Z11squareArrayPii:
[----:B------:R-:W-:Y:S01]  /*0000*/  LDC R1, c[0x0][0x37c] ;  /* 0x0000df00ff017b82 */ /* 0x000fe20000000800 */
[----:B------:R-:W0:Y:S07]  /*0010*/  S2R R0, SR_TID.X ;  /* 0x0000000000007919 */ /* 0x000e2e0000002100 */
[----:B------:R-:W0:Y:S01]  /*0020*/  S2UR UR4, SR_CTAID.X ;  /* 0x00000000000479c3 */ /* 0x000e220000002500 */
[----:B------:R-:W1:Y:S07]  /*0030*/  LDCU UR5, c[0x0][0x388] ;  /* 0x00007100ff0577ac */ /* 0x000e6e0008000800 */
[----:B------:R-:W0:Y:S02]  /*0040*/  LDC R5, c[0x0][0x360] ;  /* 0x0000d800ff057b82 */ /* 0x000e240000000800 */
[----:B0-----:R-:W-:-:S05]  /*0050*/  IMAD R5, R5, UR4, R0 ;  /* 0x0000000405057c24 */ /* 0x001fca000f8e0200 */
[----:B-1----:R-:W-:-:S13]  /*0060*/  ISETP.GE.AND P0, PT, R5, UR5, PT ;  /* 0x0000000505007c0c */ /* 0x002fda000bf06270 */
[----:B------:R-:W-:Y:S05]  /*0070*/  @P0 EXIT ;  /* 0x000000000000094d */ /* 0x000fea0003800000 */
[----:B------:R-:W0:Y:S01]  /*0080*/  LDC.64 R2, c[0x0][0x380] ;  /* 0x0000e000ff027b82 */ /* 0x000e220000000a00 */
[----:B------:R-:W1:Y:S01]  /*0090*/  LDCU.64 UR4, c[0x0][0x358] ;  /* 0x00006b00ff0477ac */ /* 0x000e620008000a00 */
[----:B0-----:R-:W-:-:S05]  /*00a0*/  IMAD.WIDE R2, R5, 0x4, R2 ;  /* 0x0000000405027825 */ /* 0x001fca00078e0202 */
[----:B-1----:R-:W2:Y:S02]  /*00b0*/  LDG.E R0, desc[UR4][R2.64] ;  /* 0x0000000402007981 */ /* 0x002ea4000c1e1900 */
[----:B--2---:R-:W-:-:S05]  /*00c0*/  IMAD R5, R0, R0, RZ ;  /* 0x0000000000057224 */ /* 0x004fca00078e02ff */
[----:B------:R-:W-:Y:S01]  /*00d0*/  STG.E desc[UR4][R2.64], R5 ;  /* 0x0000000502007986 */ /* 0x000fe2000c101904 */
[----:B------:R-:W-:Y:S05]  /*00e0*/  EXIT ;  /* 0x000000000000794d */ /* 0x000fea0003800000 */
.L_x_0:
[----:B------:R-:W-:-:S00]  /*00f0*/  BRA `(.L_x_0) ;  /* 0xfffffffc00fc7947 */ /* 0x000fc0000383ffff */
[----:B------:R-:W-:-:S00]  /*0100*/  NOP ;  /* 0x0000000000007918 */ /* 0x000fc00000000000 */
[----:B------:R-:W-:-:S00]  /*0110*/  NOP ;  /* 0x0000000000007918 */ /* 0x000fc00000000000 */
[----:B------:R-:W-:-:S00]  /*0120*/  NOP ;  /* 0x0000000000007918 */ /* 0x000fc00000000000 */
[----:B------:R-:W-:-:S00]  /*0130*/  NOP ;  /* 0x0000000000007918 */ /* 0x000fc00000000000 */
[----:B------:R-:W-:-:S00]  /*0140*/  NOP ;  /* 0x0000000000007918 */ /* 0x000fc00000000000 */
[----:B------:R-:W-:-:S00]  /*0150*/  NOP ;  /* 0x0000000000007918 */ /* 0x000fc00000000000 */
[----:B------:R-:W-:-:S00]  /*0160*/  NOP ;  /* 0x0000000000007918 */ /* 0x000fc00000000000 */
[----:B------:R-:W-:-:S00]  /*0170*/  NOP ;  /* 0x0000000000007918 */ /* 0x000fc00000000000 */
.L_x_1:


//--------------------- .nv.shared.reserved.0     --------------------------
	.section	.nv.shared.reserved.0,"aw",@nobits
	.weak		__nv_reservedSMEM_offset_0_alias
	.size		__nv_reservedSMEM_offset_0_alias, 0, 64
	.other		__nv_reservedSMEM_offset_0_alias,@"STO_CUDA_RESERVED_SHARED STV_DEFAULT"
__nv_reservedSMEM_offset_0_alias:
	.zero		0
	.zero		64


//--------------------- .nv.constant0._Z11squareArrayPii --------------------------
	.section	.nv.constant0._Z11squareArrayPii,"a",@progbits
	.sectionflags	@""
	.align	4
.nv.constant0._Z11squareArrayPii:
	.zero		908


//--------------------- SYMBOLS --------------------------

	.type		.nv.reservedSmem.offset0,@object
	.size		.nv.reservedSmem.offset0,0x4
